	.headerflags	@"EF_CUDA_TEXMODE_UNIFIED EF_CUDA_64BIT_ADDRESS EF_CUDA_ACCELERATORS EF_CUDA_SM90 EF_CUDA_VIRTUAL_SM(EF_CUDA_SM90)"
	.elftype	@"ET_EXEC"


//--------------------- .nv.info                  --------------------------
	.section	.nv.info,"",@"SHT_CUDA_INFO"
	.align	4


	//----- nvinfo : EIATTR_REGCOUNT
	.align		4
        /*0000*/ 	.byte	0x04, 0x2f
        /*0002*/ 	.short	(.L_3 - .L_2)
	.align		4
.L_2:
        /*0004*/ 	.word	index@(triton_poi_fused__native_batch_norm_legit_no_training_relu_74)
        /*0008*/ 	.word	0x00000016


	//----- nvinfo : EIATTR_MIN_STACK_SIZE
	.align		4
.L_3:
        /*000c*/ 	.byte	0x04, 0x12
        /*000e*/ 	.short	(.L_5 - .L_4)
	.align		4
.L_4:
        /*0010*/ 	.word	index@(triton_poi_fused__native_batch_norm_legit_no_training_relu_74)
        /*0014*/ 	.word	0x00000000


	//----- nvinfo : EIATTR_FRAME_SIZE
	.align		4
.L_5:
        /*0018*/ 	.byte	0x04, 0x11
        /*001a*/ 	.short	(.L_7 - .L_6)
	.align		4
.L_6:
        /*001c*/ 	.word	index@(triton_poi_fused__native_batch_norm_legit_no_training_relu_74)
        /*0020*/ 	.word	0x00000000


	//----- nvinfo : EIATTR_MIN_STACK_SIZE
	.align		4
.L_7:
        /*0024*/ 	.byte	0x04, 0x12
        /*0026*/ 	.short	(.L_9 - .L_8)
	.align		4
.L_8:
        /*0028*/ 	.word	index@(triton_poi_fused__native_batch_norm_legit_no_training_relu_74)
        /*002c*/ 	.word	0x00000000
.L_9:


//--------------------- .nv.info.triton_poi_fused__native_batch_norm_legit_no_training_relu_74 --------------------------
	.section	.nv.info.triton_poi_fused__native_batch_norm_legit_no_training_relu_74,"",@"SHT_CUDA_INFO"
	.sectionflags	@""
	.align	4


	//----- nvinfo : EIATTR_CUDA_API_VERSION
	.align		4
        /*0000*/ 	.byte	0x04, 0x37
        /*0002*/ 	.short	(.L_11 - .L_10)
.L_10:
        /*0004*/ 	.word	0x0000007c


	//----- nvinfo : EIATTR_KPARAM_INFO
	.align		4
.L_11:
        /*0008*/ 	.byte	0x04, 0x17
        /*000a*/ 	.short	(.L_13 - .L_12)
.L_12:
        /*000c*/ 	.word	0x00000000
        /*0010*/ 	.short	0x0006
        /*0012*/ 	.short	0x0030
        /*0014*/ 	.byte	0x00, 0xf0, 0x11, 0x00


	//----- nvinfo : EIATTR_KPARAM_INFO
	.align		4
.L_13:
        /*0018*/ 	.byte	0x04, 0x17
        /*001a*/ 	.short	(.L_15 - .L_14)
.L_14:
        /*001c*/ 	.word	0x00000000
        /*0020*/ 	.short	0x0005
        /*0022*/ 	.short	0x0028
        /*0024*/ 	.byte	0x00, 0xf4, 0x21, 0x00


	//----- nvinfo : EIATTR_KPARAM_INFO
	.align		4
.L_15:
        /*0028*/ 	.byte	0x04, 0x17
        /*002a*/ 	.short	(.L_17 - .L_16)
.L_16:
        /*002c*/ 	.word	0x00000000
        /*0030*/ 	.short	0x0004
        /*0032*/ 	.short	0x0020
        /*0034*/ 	.byte	0x00, 0xf4, 0x21, 0x00


	//----- nvinfo : EIATTR_KPARAM_INFO
	.align		4
.L_17:
        /*0038*/ 	.byte	0x04, 0x17
        /*003a*/ 	.short	(.L_19 - .L_18)
.L_18:
        /*003c*/ 	.word	0x00000000
        /*0040*/ 	.short	0x0003
        /*0042*/ 	.short	0x0018
        /*0044*/ 	.byte	0x00, 0xf4, 0x21, 0x00


	//----- nvinfo : EIATTR_KPARAM_INFO
	.align		4
.L_19:
        /*0048*/ 	.byte	0x04, 0x17
        /*004a*/ 	.short	(.L_21 - .L_20)
.L_20:
        /*004c*/ 	.word	0x00000000
        /*0050*/ 	.short	0x0002
        /*0052*/ 	.short	0x0010
        /*0054*/ 	.byte	0x00, 0xf4, 0x21, 0x00


	//----- nvinfo : EIATTR_KPARAM_INFO
	.align		4
.L_21:
        /*0058*/ 	.byte	0x04, 0x17
        /*005a*/ 	.short	(.L_23 - .L_22)
.L_22:
        /*005c*/ 	.word	0x00000000
        /*0060*/ 	.short	0x0001
        /*0062*/ 	.short	0x0008
        /*0064*/ 	.byte	0x00, 0xf4, 0x21, 0x00


	//----- nvinfo : EIATTR_KPARAM_INFO
	.align		4
.L_23:
        /*0068*/ 	.byte	0x04, 0x17
        /*006a*/ 	.short	(.L_25 - .L_24)
.L_24:
        /*006c*/ 	.word	0x00000000
        /*0070*/ 	.short	0x0000
        /*0072*/ 	.short	0x0000
        /*0074*/ 	.byte	0x00, 0xf4, 0x21, 0x00


	//----- nvinfo : EIATTR_SPARSE_MMA_MASK
	.align		4
.L_25:
        /*0078*/ 	.byte	0x03, 0x50
        /*007a*/ 	.short	0x0000


	//----- nvinfo : EIATTR_MAXREG_COUNT
	.align		4
        /*007c*/ 	.byte	0x03, 0x1b
        /*007e*/ 	.short	0x00ff


	//----- nvinfo : EIATTR_EXIT_INSTR_OFFSETS
	.align		4
        /*0080*/ 	.byte	0x04, 0x1c
        /*0082*/ 	.short	(.L_27 - .L_26)


	//   ....[0]....
.L_26:
        /*0084*/ 	.word	0x00000490


	//   ....[1]....
        /*0088*/ 	.word	0x000004b0


	//----- nvinfo : EIATTR_REQNTID
	.align		4
.L_27:
        /*008c*/ 	.byte	0x04, 0x10
        /*008e*/ 	.short	(.L_29 - .L_28)
.L_28:
        /*0090*/ 	.word	0x00000100
        /*0094*/ 	.word	0x00000001
        /*0098*/ 	.word	0x00000001


	//----- nvinfo : EIATTR_CBANK_PARAM_SIZE
	.align		4
.L_29:
        /*009c*/ 	.byte	0x03, 0x19
        /*009e*/ 	.short	0x0034


	//----- nvinfo : EIATTR_PARAM_CBANK
	.align		4
        /*00a0*/ 	.byte	0x04, 0x0a
        /*00a2*/ 	.short	(.L_31 - .L_30)
	.align		4
.L_30:
        /*00a4*/ 	.word	index@(.nv.constant0.triton_poi_fused__native_batch_norm_legit_no_training_relu_74)
        /*00a8*/ 	.short	0x0210
        /*00aa*/ 	.short	0x0034


	//----- nvinfo : EIATTR_SW_WAR
	.align		4
.L_31:
        /*00ac*/ 	.byte	0x04, 0x36
        /*00ae*/ 	.short	(.L_33 - .L_32)
.L_32:
        /*00b0*/ 	.word	0x00000008
.L_33:


//--------------------- .nv.callgraph             --------------------------
	.section	.nv.callgraph,"",@"SHT_CUDA_CALLGRAPH"
	.align	4
	.sectionentsize	8
	.align		4
        /*0000*/ 	.word	0x00000000
	.align		4
        /*0004*/ 	.word	0xffffffff
	.align		4
        /*0008*/ 	.word	0x00000000
	.align		4
        /*000c*/ 	.word	0xfffffffe
	.align		4
        /*0010*/ 	.word	0x00000000
	.align		4
        /*0014*/ 	.word	0xfffffffd
	.align		4
        /*0018*/ 	.word	0x00000000
	.align		4
        /*001c*/ 	.word	0xfffffffc


//--------------------- .nv.constant4             --------------------------
	.section	.nv.constant4,"a",@progbits
	.align	8
	.align		8
.nv.constant4:
        /*0000*/ 	.dword	_$_str
	.align		8
        /*0008*/ 	.dword	_$_str_$_2


//--------------------- .text.triton_poi_fused__native_batch_norm_legit_no_training_relu_74 --------------------------
	.section	.text.triton_poi_fused__native_batch_norm_legit_no_training_relu_74,"ax",@progbits
	.align	128
        .global         triton_poi_fused__native_batch_norm_legit_no_training_relu_74
        .type           triton_poi_fused__native_batch_norm_legit_no_training_relu_74,@function
        .size           triton_poi_fused__native_batch_norm_legit_no_training_relu_74,(.L_x_1 - triton_poi_fused__native_batch_norm_legit_no_training_relu_74)
        .other          triton_poi_fused__native_batch_norm_legit_no_training_relu_74,@"STO_CUDA_ENTRY STV_DEFAULT"
triton_poi_fused__native_batch_norm_legit_no_training_relu_74:
.text.triton_poi_fused__native_batch_norm_legit_no_training_relu_74:
[----:B------:R-:W0:Y:S01]  /*0000*/  LDC R1, c[0x0][0x28] ;  /* 0x00000a00ff017b82 */ /* 0x000e220000000800 */
[----:B------:R-:W1:Y:S07]  /*0010*/  S2R R0, SR_TID.X ;  /* 0x0000000000007919 */ /* 0x000e6e0000002100 */
[----:B------:R-:W2:Y:S01]  /*0020*/  LDC.64 R8, c[0x0][0x220] ;  /* 0x00008800ff087b82 */ /* 0x000ea20000000a00 */
[----:B------:R-:W-:Y:S01]  /*0030*/  ULDC.64 UR4, c[0x0][0x208] ;  /* 0x0000820000047ab9 */ /* 0x000fe20000000a00 */
[----:B------:R-:W3:Y:S06]  /*0040*/  S2R R5, SR_CTAID.X ;  /* 0x0000000000057919 */ /* 0x000eec0000002500 */
[----:B------:R-:W4:Y:S08]  /*0050*/  LDC.64 R14, c[0x0][0x218] ;  /* 0x00008600ff0e7b82 */ /* 0x000f300000000a00 */
[----:B------:R-:W5:Y:S08]  /*0060*/  LDC.64 R12, c[0x0][0x210] ;  /* 0x00008400ff0c7b82 */ /* 0x000f700000000a00 */
[----:B------:R-:W4:Y:S01]  /*0070*/  LDC.64 R16, c[0x0][0x228] ;  /* 0x00008a00ff107b82 */ /* 0x000f220000000a00 */
[----:B-1----:R-:W-:-:S07]  /*0080*/  SHF.L.U32 R0, R0, 0x1, RZ ;  /* 0x0000000100007819 */ /* 0x002fce00000006ff */
[----:B------:R-:W1:Y:S01]  /*0090*/  LDC.64 R18, c[0x0][0x230] ;  /* 0x00008c00ff127b82 */ /* 0x000e620000000a00 */
[----:B---3--:R-:W-:Y:S02]  /*00a0*/  SHF.R.S32.HI R3, RZ, 0x16, R5 ;  /* 0x00000016ff037819 */ /* 0x008fe40000011405 */
[----:B------:R-:W-:Y:S02]  /*00b0*/  LOP3.LUT R0, R0, 0x1fe, RZ, 0xc0, !PT ;  /* 0x000001fe00007812 */ /* 0x000fe400078ec0ff */
[----:B------:R-:W-:Y:S02]  /*00c0*/  SGXT R3, R3, 0x1 ;  /* 0x000000010303781a */ /* 0x000fe40000000200 */
[----:B------:R-:W-:-:S04]  /*00d0*/  LEA R0, R5, R0, 0x9 ;  /* 0x0000000005007211 */ /* 0x000fc800078e48ff */
[----:B------:R-:W-:Y:S02]  /*00e0*/  LEA.HI R3, R3, R0, RZ, 0x8 ;  /* 0x0000000003037211 */ /* 0x000fe400078f40ff */
[----:B------:R-:W-:Y:S02]  /*00f0*/  ISETP.GE.AND P0, PT, R0, 0x49800, PT ;  /* 0x000498000000780c */ /* 0x000fe40003f06270 */
[----:B------:R-:W-:-:S05]  /*0100*/  SHF.R.S32.HI R3, RZ, 0x8, R3 ;  /* 0x00000008ff037819 */ /* 0x000fca0000011403 */
[----:B------:R-:W-:-:S05]  /*0110*/  IMAD.HI R2, R3, 0x6f74ae27, RZ ;  /* 0x6f74ae2703027827 */ /* 0x000fca00078e02ff */
[----:B------:R-:W-:-:S04]  /*0120*/  SHF.R.U32.HI R5, RZ, 0x1f, R2 ;  /* 0x0000001fff057819 */ /* 0x000fc80000011602 */
[----:B------:R-:W-:Y:S02]  /*0130*/  LEA.HI.SX32 R2, R2, R5, 0x19 ;  /* 0x0000000502027211 */ /* 0x000fe400078fcaff */
[----:B------:R-:W-:-:S03]  /*0140*/  CS2R R4, SRZ ;  /* 0x0000000000047805 */ /* 0x000fc6000001ff00 */
[----:B------:R-:W-:-:S04]  /*0150*/  IMAD R11, R2, -0x126, R3 ;  /* 0xfffffeda020b7824 */ /* 0x000fc800078e0203 */
[----:B--2---:R-:W-:-:S05]  /*0160*/  IMAD.WIDE R8, R11, 0x4, R8 ;  /* 0x000000040b087825 */ /* 0x004fca00078e0208 */
[----:B------:R-:W2:Y:S04]  /*0170*/  @!P0 LDG.E.EL R4, desc[UR4][R8.64] ;  /* 0x0000000408048981 */ /* 0x000ea8000c2e1900 */
[----:B------:R3:W2:Y:S01]  /*0180*/  @!P0 LDG.E.EL R5, desc[UR4][R8.64] ;  /* 0x0000000408058981 */ /* 0x0006a2000c2e1900 */
[----:B------:R-:W-:Y:S02]  /*0190*/  CS2R R6, SRZ ;  /* 0x0000000000067805 */ /* 0x000fe4000001ff00 */
[----:B------:R-:W-:Y:S01]  /*01a0*/  CS2R R2, SRZ ;  /* 0x0000000000027805 */ /* 0x000fe2000001ff00 */
[----:B----4-:R-:W-:-:S04]  /*01b0*/  IMAD.WIDE R14, R11, 0x4, R14 ;  /* 0x000000040b0e7825 */ /* 0x010fc800078e020e */
[----:B-----5:R-:W-:Y:S01]  /*01c0*/  IMAD.WIDE R12, R0, 0x4, R12 ;  /* 0x00000004000c7825 */ /* 0x020fe200078e020c */
[----:B------:R-:W4:Y:S01]  /*01d0*/  @!P0 LDG.E.EL R7, desc[UR4][R14.64] ;  /* 0x000000040e078981 */ /* 0x000f22000c2e1900 */
[----:B---3--:R-:W-:Y:S02]  /*01e0*/  CS2R R8, SRZ ;  /* 0x0000000000087805 */ /* 0x008fe4000001ff00 */
[C---:B0-----:R-:W-:Y:S01]  /*01f0*/  IMAD.WIDE R16, R11.reuse, 0x4, R16 ;  /* 0x000000040b107825 */ /* 0x041fe200078e0210 */
[----:B------:R0:W3:Y:S03]  /*0200*/  @!P0 LDG.E.EL R6, desc[UR4][R14.64] ;  /* 0x000000040e068981 */ /* 0x0000e6000c2e1900 */
[----:B-1----:R-:W-:Y:S01]  /*0210*/  IMAD.WIDE R18, R11, 0x4, R18 ;  /* 0x000000040b127825 */ /* 0x002fe200078e0212 */
[----:B------:R1:W4:Y:S01]  /*0220*/  @!P0 LDG.E.64 R2, desc[UR4][R12.64] ;  /* 0x000000040c028981 */ /* 0x000322000c1e1b00 */
[----:B------:R-:W-:-:S03]  /*0230*/  CS2R R10, SRZ ;  /* 0x00000000000a7805 */ /* 0x000fc6000001ff00 */
[----:B------:R-:W5:Y:S04]  /*0240*/  @!P0 LDG.E.EL R9, desc[UR4][R18.64] ;  /* 0x0000000412098981 */ /* 0x000f68000c2e1900 */
[----:B------:R-:W5:Y:S04]  /*0250*/  @!P0 LDG.E.EL R10, desc[UR4][R16.64] ;  /* 0x00000004100a8981 */ /* 0x000f68000c2e1900 */
[----:B------:R-:W3:Y:S04]  /*0260*/  @!P0 LDG.E.EL R11, desc[UR4][R16.64] ;  /* 0x00000004100b8981 */ /* 0x000ee8000c2e1900 */
[----:B------:R-:W3:Y:S01]  /*0270*/  @!P0 LDG.E.EL R8, desc[UR4][R18.64] ;  /* 0x0000000412088981 */ /* 0x000ee2000c2e1900 */
[----:B0-----:R-:W-:Y:S01]  /*0280*/  HFMA2.MMA R14, -RZ, RZ, 1.625, 0 ;  /* 0x3e800000ff0e7435 */ /* 0x001fe200000001ff */
[----:B--2---:R-:W-:Y:S01]  /*0290*/  FADD R4, R4, 9.9999997473787516356e-06 ;  /* 0x3727c5ac04047421 */ /* 0x004fe20000000000 */
[----:B------:R-:W-:-:S03]  /*02a0*/  FADD R5, R5, 9.9999997473787516356e-06 ;  /* 0x3727c5ac05057421 */ /* 0x000fc60000000000 */
[----:B-1----:R-:W0:Y:S08]  /*02b0*/  MUFU.SQRT R12, R4 ;  /* 0x00000004000c7308 */ /* 0x002e300000002000 */
[----:B------:R1:W2:Y:S01]  /*02c0*/  MUFU.SQRT R13, R5 ;  /* 0x00000005000d7308 */ /* 0x0002a20000002000 */
[C---:B0-----:R-:W-:Y:S02]  /*02d0*/  FSETP.GT.AND P1, PT, R12.reuse, 8.50705917302346158658e+37, PT ;  /* 0x7e8000000c00780b */ /* 0x041fe40003f24000 */
[----:B------:R-:W-:Y:S01]  /*02e0*/  FSETP.GEU.AND P3, PT, R12, 1.175494350822287508e-38, PT ;  /* 0x008000000c00780b */ /* 0x000fe20003f6e000 */
[----:B-1----:R-:W0:Y:S01]  /*02f0*/  LDC.64 R4, c[0x0][0x238] ;  /* 0x00008e00ff047b82 */ /* 0x002e220000000a00 */
[----:B--2---:R-:W-:-:S02]  /*0300*/  FSETP.GT.AND P2, PT, R13, 8.50705917302346158658e+37, PT ;  /* 0x7e8000000d00780b */ /* 0x004fc40003f44000 */
[----:B------:R-:W-:-:S07]  /*0310*/  FSETP.GEU.AND P4, PT, R13, 1.175494350822287508e-38, PT ;  /* 0x008000000d00780b */ /* 0x000fce0003f8e000 */
[----:B------:R-:W-:-:S04]  /*0320*/  @P1 FMUL R12, R12, 0.25 ;  /* 0x3e8000000c0c1820 */ /* 0x000fc80000400000 */
[----:B------:R-:W-:Y:S01]  /*0330*/  @!P3 FMUL R12, R12, 16777216 ;  /* 0x4b8000000c0cb820 */ /* 0x000fe20000400000 */
[----:B------:R-:W-:-:S04]  /*0340*/  @P2 FMUL R13, R13, 0.25 ;  /* 0x3e8000000d0d2820 */ /* 0x000fc80000400000 */
[----:B------:R-:W-:Y:S01]  /*0350*/  @!P4 FMUL R13, R13, 16777216 ;  /* 0x4b8000000d0dc820 */ /* 0x000fe20000400000 */
[----:B------:R-:W1:Y:S01]  /*0360*/  MUFU.RCP R12, R12 ;  /* 0x0000000c000c7308 */ /* 0x000e620000001000 */
[----:B------:R-:W-:-:S07]  /*0370*/  FSEL R15, R14, 1, P1 ;  /* 0x3f8000000e0f7808 */ /* 0x000fce0000800000 */
[----:B------:R-:W2:Y:S01]  /*0380*/  MUFU.RCP R13, R13 ;  /* 0x0000000d000d7308 */ /* 0x000ea20000001000 */
[----:B------:R-:W-:Y:S01]  /*0390*/  FSEL R14, R14, 1, P2 ;  /* 0x3f8000000e0e7808 */ /* 0x000fe20001000000 */
[----:B------:R-:W-:-:S04]  /*03a0*/  @!P3 FMUL R15, R15, 16777216 ;  /* 0x4b8000000f0fb820 */ /* 0x000fc80000400000 */
[----:B------:R-:W-:Y:S01]  /*03b0*/  @!P4 FMUL R14, R14, 16777216 ;  /* 0x4b8000000e0ec820 */ /* 0x000fe20000400000 */
[----:B----4-:R-:W-:Y:S01]  /*03c0*/  FADD R2, -R7, R2 ;  /* 0x0000000207027221 */ /* 0x010fe20000000100 */
[----:B---3--:R-:W-:Y:S01]  /*03d0*/  FADD R3, -R6, R3 ;  /* 0x0000000306037221 */ /* 0x008fe20000000100 */
[----:B-1----:R-:W-:Y:S01]  /*03e0*/  FMUL R15, R12, R15 ;  /* 0x0000000f0c0f7220 */ /* 0x002fe20000400000 */
[----:B--2---:R-:W-:-:S03]  /*03f0*/  FMUL R14, R13, R14 ;  /* 0x0000000e0d0e7220 */ /* 0x004fc60000400000 */
[----:B------:R-:W-:Y:S01]  /*0400*/  FMUL R2, R2, R15 ;  /* 0x0000000f02027220 */ /* 0x000fe20000400000 */
[----:B------:R-:W-:-:S03]  /*0410*/  FMUL R3, R3, R14 ;  /* 0x0000000e03037220 */ /* 0x000fc60000400000 */
[----:B-----5:R-:W-:Y:S01]  /*0420*/  FFMA R2, R2, R10, R9 ;  /* 0x0000000a02027223 */ /* 0x020fe20000000009 */
[----:B------:R-:W-:-:S04]  /*0430*/  FFMA R3, R3, R11, R8 ;  /* 0x0000000b03037223 */ /* 0x000fc80000000008 */
[----:B------:R-:W-:Y:S02]  /*0440*/  FSETP.GEU.AND P1, PT, R2, RZ, PT ;  /* 0x000000ff0200720b */ /* 0x000fe40003f2e000 */
[C---:B------:R-:W-:Y:S01]  /*0450*/  FSETP.GEU.AND P2, PT, R3.reuse, RZ, PT ;  /* 0x000000ff0300720b */ /* 0x040fe20003f4e000 */
[----:B0-----:R-:W-:Y:S01]  /*0460*/  IMAD.WIDE R4, R0, 0x4, R4 ;  /* 0x0000000400047825 */ /* 0x001fe200078e0204 */
[----:B------:R-:W-:Y:S02]  /*0470*/  FSEL R2, R2, RZ, P1 ;  /* 0x000000ff02027208 */ /* 0x000fe40000800000 */
[----:B------:R-:W-:Y:S01]  /*0480*/  FSEL R3, R3, RZ, P2 ;  /* 0x000000ff03037208 */ /* 0x000fe20001000000 */
[----:B------:R-:W-:Y:S08]  /*0490*/  @P0 EXIT ;  /* 0x000000000000094d */ /* 0x000ff00003800000 */
[----:B------:R-:W-:Y:S01]  /*04a0*/  STG.E.64 desc[UR4][R4.64], R2 ;  /* 0x0000000204007986 */ /* 0x000fe2000c101b04 */
[----:B------:R-:W-:Y:S05]  /*04b0*/  EXIT ;  /* 0x000000000000794d */ /* 0x000fea0003800000 */
.L_x_0:
[----:B------:R-:W-:-:S00]  /*04c0*/  BRA `(.L_x_0) ;  /* 0xfffffffc00fc7947 */ /* 0x000fc0000383ffff */
[----:B------:R-:W-:-:S00]  /*04d0*/  NOP ;  /* 0x0000000000007918 */ /* 0x000fc00000000000 */
        /* <DEDUP_REMOVED lines=10> */
.L_x_1:


//--------------------- .nv.global.init           --------------------------
	.section	.nv.global.init,"aw",@progbits
.nv.global.init:
	.type		_$_str,@object
	.size		_$_str,(_$_str_$_2 - _$_str)
_$_str:
        /*0000*/ 	.byte	0x5f, 0x5f, 0x43, 0x55, 0x44, 0x41, 0x5f, 0x46, 0x54, 0x5a, 0x00
	.type		_$_str_$_2,@object
	.size		_$_str_$_2,(.L_1 - _$_str_$_2)
_$_str_$_2:
        /*000b*/ 	.byte	0x5f, 0x5f, 0x43, 0x55, 0x44, 0x41, 0x5f, 0x50, 0x52, 0x45, 0x43, 0x5f, 0x53, 0x51, 0x52, 0x54
        /*001b*/ 	.byte	0x00
.L_1:


//--------------------- .nv.constant0.triton_poi_fused__native_batch_norm_legit_no_training_relu_74 --------------------------
	.section	.nv.constant0.triton_poi_fused__native_batch_norm_legit_no_training_relu_74,"a",@progbits
	.sectionflags	@""
	.align	4
.nv.constant0.triton_poi_fused__native_batch_norm_legit_no_training_relu_74:
	.zero		580
